//
// Generated by NVIDIA NVVM Compiler
//
// Compiler Build ID: CL-36424714
// Cuda compilation tools, release 13.0, V13.0.88
// Based on NVVM 20.0.0
//

.version 9.0
.target sm_100
.address_size 64

	// .globl	_Z5cuAddPiS_S_i

.visible .entry _Z5cuAddPiS_S_i(
	.param .u64 .ptr .align 1 _Z5cuAddPiS_S_i_param_0,
	.param .u64 .ptr .align 1 _Z5cuAddPiS_S_i_param_1,
	.param .u64 .ptr .align 1 _Z5cuAddPiS_S_i_param_2,
	.param .u32 _Z5cuAddPiS_S_i_param_3
)
{
	.reg .pred 	%p<2>;
	.reg .b32 	%r<9>;
	.reg .b64 	%rd<11>;

	ld.param.u64 	%rd1, [_Z5cuAddPiS_S_i_param_0];
	ld.param.u64 	%rd2, [_Z5cuAddPiS_S_i_param_1];
	ld.param.u64 	%rd3, [_Z5cuAddPiS_S_i_param_2];
	ld.param.u32 	%r2, [_Z5cuAddPiS_S_i_param_3];
	mov.u32 	%r3, %ntid.x;
	mov.u32 	%r4, %ctaid.x;
	mov.u32 	%r5, %tid.x;
	mad.lo.s32 	%r1, %r3, %r4, %r5;
	setp.ge.s32 	%p1, %r1, %r2;
	@%p1 bra 	$L__BB0_2;
	cvta.to.global.u64 	%rd4, %rd1;
	cvta.to.global.u64 	%rd5, %rd2;
	cvta.to.global.u64 	%rd6, %rd3;
	mul.wide.s32 	%rd7, %r1, 4;
	add.s64 	%rd8, %rd4, %rd7;
	ld.global.u32 	%r6, [%rd8];
	add.s64 	%rd9, %rd5, %rd7;
	ld.global.u32 	%r7, [%rd9];
	add.s32 	%r8, %r7, %r6;
	add.s64 	%rd10, %rd6, %rd7;
	st.global.u32 	[%rd10], %r8;
$L__BB0_2:
	ret;

}


// ===== COMPILED SASS (sm_100) =====

	.target	sm_100

	.elftype	@"ET_EXEC"


//--------------------- .note.nv.tkinfo           --------------------------
	.section	.note.nv.tkinfo,"",@"SHT_NOTE"
	.sectionflags	@"SHF_NOTE_NV_TKINFO"
	.tkinfo
        /*0018*/ 	.word	0x00000002
        /*0030*/ 	.string	""
        /*0030*/ 	.string	"ptxas"
        /*0030*/ 	.string	"Cuda compilation tools, release 13.0, V13.0.88"
        /*0030*/ 	.string	"Build cuda_13.0.r13.0/compiler.36424714_0"
        /*0030*/ 	.string	"-arch sm_100 -m 64 "



//--------------------- .note.nv.cuinfo           --------------------------
	.section	.note.nv.cuinfo,"",@"SHT_NOTE"
	.sectionflags	@"SHF_NOTE_NV_CUINFO"
        /*0018*/ 	.short	0x0002
        /*001a*/ 	.short	0x0064
        /*001c*/ 	.short	0x0082
	.zero		2


//--------------------- .nv.info                  --------------------------
	.section	.nv.info,"",@"SHT_CUDA_INFO"
	.align	4


	//----- nvinfo : EIATTR_REGCOUNT
	.align		4
        /*0000*/ 	.byte	0x04, 0x2f
        /*0002*/ 	.short	(.L_1 - .L_0)
	.align		4
.L_0:
        /*0004*/ 	.word	index@(_Z5cuAddPiS_S_i)
        /*0008*/ 	.word	0x0000000c


	//----- nvinfo : EIATTR_FRAME_SIZE
	.align		4
.L_1:
        /*000c*/ 	.byte	0x04, 0x11
        /*000e*/ 	.short	(.L_3 - .L_2)
	.align		4
.L_2:
        /*0010*/ 	.word	index@(_Z5cuAddPiS_S_i)
        /*0014*/ 	.word	0x00000000


	//----- nvinfo : EIATTR_MIN_STACK_SIZE
	.align		4
.L_3:
        /*0018*/ 	.byte	0x04, 0x12
        /*001a*/ 	.short	(.L_5 - .L_4)
	.align		4
.L_4:
        /*001c*/ 	.word	index@(_Z5cuAddPiS_S_i)
        /*0020*/ 	.word	0x00000000
.L_5:


//--------------------- .nv.compat                --------------------------
	.section	.nv.compat,"",@"SHT_CUDA_COMPAT_INFO"
	.align	4
        /*0000*/ 	.byte	0x02, 0x09, 0x00, 0x00, 0x02, 0x02, 0x01, 0x00, 0x02, 0x05, 0x05, 0x00, 0x03, 0x07, 0x01, 0x01
        /*0010*/ 	.byte	0x02, 0x03, 0x00, 0x00, 0x02, 0x06, 0x01, 0x00, 0x04, 0x0b, 0x08, 0x00, 0x09, 0x00, 0x00, 0x00
        /*0020*/ 	.byte	0x00, 0x00, 0x00, 0x00


//--------------------- .nv.info._Z5cuAddPiS_S_i  --------------------------
	.section	.nv.info._Z5cuAddPiS_S_i,"",@"SHT_CUDA_INFO"
	.sectionflags	@""
	.align	4


	//----- nvinfo : EIATTR_CUDA_API_VERSION
	.align		4
        /*0000*/ 	.byte	0x04, 0x37
        /*0002*/ 	.short	(.L_7 - .L_6)
.L_6:
        /*0004*/ 	.word	0x00000082


	//----- nvinfo : EIATTR_KPARAM_INFO
	.align		4
.L_7:
        /*0008*/ 	.byte	0x04, 0x17
        /*000a*/ 	.short	(.L_9 - .L_8)
.L_8:
        /*000c*/ 	.word	0x00000000
        /*0010*/ 	.short	0x0003
        /*0012*/ 	.short	0x0018
        /*0014*/ 	.byte	0x00, 0xf0, 0x11, 0x00


	//----- nvinfo : EIATTR_KPARAM_INFO
	.align		4
.L_9:
        /*0018*/ 	.byte	0x04, 0x17
        /*001a*/ 	.short	(.L_11 - .L_10)
.L_10:
        /*001c*/ 	.word	0x00000000
        /*0020*/ 	.short	0x0002
        /*0022*/ 	.short	0x0010
        /*0024*/ 	.byte	0x00, 0xf5, 0x21, 0x00


	//----- nvinfo : EIATTR_KPARAM_INFO
	.align		4
.L_11:
        /*0028*/ 	.byte	0x04, 0x17
        /*002a*/ 	.short	(.L_13 - .L_12)
.L_12:
        /*002c*/ 	.word	0x00000000
        /*0030*/ 	.short	0x0001
        /*0032*/ 	.short	0x0008
        /*0034*/ 	.byte	0x00, 0xf5, 0x21, 0x00


	//----- nvinfo : EIATTR_KPARAM_INFO
	.align		4
.L_13:
        /*0038*/ 	.byte	0x04, 0x17
        /*003a*/ 	.short	(.L_15 - .L_14)
.L_14:
        /*003c*/ 	.word	0x00000000
        /*0040*/ 	.short	0x0000
        /*0042*/ 	.short	0x0000
        /*0044*/ 	.byte	0x00, 0xf5, 0x21, 0x00


	//----- nvinfo : EIATTR_SPARSE_MMA_MASK
	.align		4
.L_15:
        /*0048*/ 	.byte	0x03, 0x50
        /*004a*/ 	.short	0x0000


	//----- nvinfo : EIATTR_MAXREG_COUNT
	.align		4
        /*004c*/ 	.byte	0x03, 0x1b
        /*004e*/ 	.short	0x00ff


	//----- nvinfo : EIATTR_MERCURY_ISA_VERSION
	.align		4
        /*0050*/ 	.byte	0x03, 0x5f
        /*0052*/ 	.short	0x0101


	//----- nvinfo : EIATTR_VRC_CTA_INIT_COUNT
	.align		4
        /*0054*/ 	.byte	0x02, 0x4a
	.zero		1
	.zero		1


	//----- nvinfo : EIATTR_EXIT_INSTR_OFFSETS
	.align		4
        /*0058*/ 	.byte	0x04, 0x1c
        /*005a*/ 	.short	(.L_17 - .L_16)


	//   ....[0]....
.L_16:
        /*005c*/ 	.word	0x00000070


	//   ....[1]....
        /*0060*/ 	.word	0x00000130


	//----- nvinfo : EIATTR_CBANK_PARAM_SIZE
	.align		4
.L_17:
        /*0064*/ 	.byte	0x03, 0x19
        /*0066*/ 	.short	0x001c


	//----- nvinfo : EIATTR_PARAM_CBANK
	.align		4
        /*0068*/ 	.byte	0x04, 0x0a
        /*006a*/ 	.short	(.L_19 - .L_18)
	.align		4
.L_18:
        /*006c*/ 	.word	index@(.nv.constant0._Z5cuAddPiS_S_i)
        /*0070*/ 	.short	0x0380
        /*0072*/ 	.short	0x001c


	//----- nvinfo : EIATTR_SW_WAR
	.align		4
.L_19:
        /*0074*/ 	.byte	0x04, 0x36
        /*0076*/ 	.short	(.L_21 - .L_20)
.L_20:
        /*0078*/ 	.word	0x00000008
.L_21:


//--------------------- .nv.callgraph             --------------------------
	.section	.nv.callgraph,"",@"SHT_CUDA_CALLGRAPH"
	.align	4
	.sectionentsize	8
	.align		4
        /*0000*/ 	.word	0x00000000
	.align		4
        /*0004*/ 	.word	0xffffffff
	.align		4
        /*0008*/ 	.word	0x00000000
	.align		4
        /*000c*/ 	.word	0xfffffffe
	.align		4
        /*0010*/ 	.word	0x00000000
	.align		4
        /*0014*/ 	.word	0xfffffffd
	.align		4
        /*0018*/ 	.word	0x00000000
	.align		4
        /*001c*/ 	.word	0xfffffffc


//--------------------- .text._Z5cuAddPiS_S_i     --------------------------
	.section	.text._Z5cuAddPiS_S_i,"ax",@progbits
	.align	128
        .global         _Z5cuAddPiS_S_i
        .type           _Z5cuAddPiS_S_i,@function
        .size           _Z5cuAddPiS_S_i,(.L_x_1 - _Z5cuAddPiS_S_i)
        .other          _Z5cuAddPiS_S_i,@"STO_CUDA_ENTRY STV_DEFAULT"
_Z5cuAddPiS_S_i:
.text._Z5cuAddPiS_S_i:
[----:B------:R-:W-:Y:S01]  /*0000*/  LDC R1, c[0x0][0x37c] ;  /* 0x0000df00ff017b82 */ /* 0x000fe20000000800 */
[----:B------:R-:W0:Y:S01]  /*0010*/  S2R R9, SR_CTAID.X ;  /* 0x0000000000097919 */ /* 0x000e220000002500 */
[----:B------:R-:W0:Y:S01]  /*0020*/  LDCU UR4, c[0x0][0x360] ;  /* 0x00006c00ff0477ac */ /* 0x000e220008000800 */
[----:B------:R-:W0:Y:S01]  /*0030*/  S2R R0, SR_TID.X ;  /* 0x0000000000007919 */ /* 0x000e220000002100 */
[----:B------:R-:W1:Y:S01]  /*0040*/  LDCU UR5, c[0x0][0x398] ;  /* 0x00007300ff0577ac */ /* 0x000e620008000800 */
[----:B0-----:R-:W-:-:S05]  /*0050*/  IMAD R9, R9, UR4, R0 ;  /* 0x0000000409097c24 */ /* 0x001fca000f8e0200 */
[----:B-1----:R-:W-:-:S13]  /*0060*/  ISETP.GE.AND P0, PT, R9, UR5, PT ;  /* 0x0000000509007c0c */ /* 0x002fda000bf06270 */
[----:B------:R-:W-:Y:S05]  /*0070*/  @P0 EXIT ;  /* 0x000000000000094d */ /* 0x000fea0003800000 */
[----:B------:R-:W0:Y:S01]  /*0080*/  LDC.64 R2, c[0x0][0x380] ;  /* 0x0000e000ff027b82 */ /* 0x000e220000000a00 */
[----:B------:R-:W1:Y:S07]  /*0090*/  LDCU.64 UR4, c[0x0][0x358] ;  /* 0x00006b00ff0477ac */ /* 0x000e6e0008000a00 */
[----:B------:R-:W2:Y:S08]  /*00a0*/  LDC.64 R4, c[0x0][0x388] ;  /* 0x0000e200ff047b82 */ /* 0x000eb00000000a00 */
[----:B------:R-:W3:Y:S01]  /*00b0*/  LDC.64 R6, c[0x0][0x390] ;  /* 0x0000e400ff067b82 */ /* 0x000ee20000000a00 */
[----:B0-----:R-:W-:-:S06]  /*00c0*/  IMAD.WIDE R2, R9, 0x4, R2 ;  /* 0x0000000409027825 */ /* 0x001fcc00078e0202 */
[----:B-1----:R-:W4:Y:S01]  /*00d0*/  LDG.E R2, desc[UR4][R2.64] ;  /* 0x0000000402027981 */ /* 0x002f22000c1e1900 */
[----:B--2---:R-:W-:-:S06]  /*00e0*/  IMAD.WIDE R4, R9, 0x4, R4 ;  /* 0x0000000409047825 */ /* 0x004fcc00078e0204 */
[----:B------:R-:W4:Y:S01]  /*00f0*/  LDG.E R5, desc[UR4][R4.64] ;  /* 0x0000000404057981 */ /* 0x000f22000c1e1900 */
[----:B---3--:R-:W-:Y:S01]  /*0100*/  IMAD.WIDE R6, R9, 0x4, R6 ;  /* 0x0000000409067825 */ /* 0x008fe200078e0206 */
[----:B----4-:R-:W-:-:S05]  /*0110*/  IADD3 R9, PT, PT, R2, R5, RZ ;  /* 0x0000000502097210 */ /* 0x010fca0007ffe0ff */
[----:B------:R-:W-:Y:S01]  /*0120*/  STG.E desc[UR4][R6.64], R9 ;  /* 0x0000000906007986 */ /* 0x000fe2000c101904 */
[----:B------:R-:W-:Y:S05]  /*0130*/  EXIT ;  /* 0x000000000000794d */ /* 0x000fea0003800000 */
.L_x_0:
[----:B------:R-:W-:-:S00]  /*0140*/  BRA `(.L_x_0) ;  /* 0xfffffffc00fc7947 */ /* 0x000fc0000383ffff */
[----:B------:R-:W-:-:S00]  /*0150*/  NOP ;  /* 0x0000000000007918 */ /* 0x000fc00000000000 */
        /* <DEDUP_REMOVED lines=10> */
.L_x_1:


//--------------------- .nv.shared.reserved.0     --------------------------
	.section	.nv.shared.reserved.0,"aw",@nobits
	.weak		__nv_reservedSMEM_offset_0_alias
	.size		__nv_reservedSMEM_offset_0_alias, 0, 64
	.other		__nv_reservedSMEM_offset_0_alias,@"STO_CUDA_RESERVED_SHARED STV_DEFAULT"
__nv_reservedSMEM_offset_0_alias:
	.zero		0
	.zero		64


//--------------------- .nv.constant0._Z5cuAddPiS_S_i --------------------------
	.section	.nv.constant0._Z5cuAddPiS_S_i,"a",@progbits
	.sectionflags	@""
	.align	4
.nv.constant0._Z5cuAddPiS_S_i:
	.zero		924


//--------------------- SYMBOLS --------------------------

	.type		.nv.reservedSmem.offset0,@object
	.size		.nv.reservedSmem.offset0,0x4
